//
// Generated by NVIDIA NVVM Compiler
//
// Compiler Build ID: CL-36424714
// Cuda compilation tools, release 13.0, V13.0.88
// Based on NVVM 20.0.0
//

.version 9.0
.target sm_100
.address_size 64

	// .globl	FlashAttention

.visible .entry FlashAttention(
	.param .u64 .ptr .align 1 FlashAttention_param_0,
	.param .u64 .ptr .align 1 FlashAttention_param_1,
	.param .u64 .ptr .align 1 FlashAttention_param_2,
	.param .u64 .ptr .align 1 FlashAttention_param_3,
	.param .u64 .ptr .align 1 FlashAttention_param_4,
	.param .f32 FlashAttention_param_5,
	.param .u32 FlashAttention_param_6,
	.param .u32 FlashAttention_param_7
)
{


	ret;

}


// ===== COMPILED SASS (sm_100) =====

	.target	sm_100

	.elftype	@"ET_EXEC"


//--------------------- .note.nv.tkinfo           --------------------------
	.section	.note.nv.tkinfo,"",@"SHT_NOTE"
	.sectionflags	@"SHF_NOTE_NV_TKINFO"
	.tkinfo
        /*0018*/ 	.word	0x00000002
        /*0030*/ 	.string	""
        /*0030*/ 	.string	"ptxas"
        /*0030*/ 	.string	"Cuda compilation tools, release 13.0, V13.0.88"
        /*0030*/ 	.string	"Build cuda_13.0.r13.0/compiler.36424714_0"
        /*0030*/ 	.string	"-arch sm_100 -m 64 "



//--------------------- .note.nv.cuinfo           --------------------------
	.section	.note.nv.cuinfo,"",@"SHT_NOTE"
	.sectionflags	@"SHF_NOTE_NV_CUINFO"
        /*0018*/ 	.short	0x0002
        /*001a*/ 	.short	0x0064
        /*001c*/ 	.short	0x0082
	.zero		2


//--------------------- .nv.info                  --------------------------
	.section	.nv.info,"",@"SHT_CUDA_INFO"
	.align	4


	//----- nvinfo : EIATTR_REGCOUNT
	.align		4
        /*0000*/ 	.byte	0x04, 0x2f
        /*0002*/ 	.short	(.L_1 - .L_0)
	.align		4
.L_0:
        /*0004*/ 	.word	index@(FlashAttention)
        /*0008*/ 	.word	0x00000004


	//----- nvinfo : EIATTR_FRAME_SIZE
	.align		4
.L_1:
        /*000c*/ 	.byte	0x04, 0x11
        /*000e*/ 	.short	(.L_3 - .L_2)
	.align		4
.L_2:
        /*0010*/ 	.word	index@(FlashAttention)
        /*0014*/ 	.word	0x00000000


	//----- nvinfo : EIATTR_MIN_STACK_SIZE
	.align		4
.L_3:
        /*0018*/ 	.byte	0x04, 0x12
        /*001a*/ 	.short	(.L_5 - .L_4)
	.align		4
.L_4:
        /*001c*/ 	.word	index@(FlashAttention)
        /*0020*/ 	.word	0x00000000
.L_5:


//--------------------- .nv.compat                --------------------------
	.section	.nv.compat,"",@"SHT_CUDA_COMPAT_INFO"
	.align	4
        /*0000*/ 	.byte	0x02, 0x09, 0x00, 0x00, 0x02, 0x02, 0x01, 0x00, 0x02, 0x05, 0x05, 0x00, 0x03, 0x07, 0x01, 0x01
        /*0010*/ 	.byte	0x02, 0x03, 0x00, 0x00, 0x02, 0x06, 0x01, 0x00, 0x04, 0x0b, 0x08, 0x00, 0x09, 0x00, 0x00, 0x00
        /*0020*/ 	.byte	0x00, 0x00, 0x00, 0x00


//--------------------- .nv.info.FlashAttention   --------------------------
	.section	.nv.info.FlashAttention,"",@"SHT_CUDA_INFO"
	.sectionflags	@""
	.align	4


	//----- nvinfo : EIATTR_CUDA_API_VERSION
	.align		4
        /*0000*/ 	.byte	0x04, 0x37
        /*0002*/ 	.short	(.L_7 - .L_6)
.L_6:
        /*0004*/ 	.word	0x00000082


	//----- nvinfo : EIATTR_KPARAM_INFO
	.align		4
.L_7:
        /*0008*/ 	.byte	0x04, 0x17
        /*000a*/ 	.short	(.L_9 - .L_8)
.L_8:
        /*000c*/ 	.word	0x00000000
        /*0010*/ 	.short	0x0007
        /*0012*/ 	.short	0x0030
        /*0014*/ 	.byte	0x00, 0xf0, 0x11, 0x00


	//----- nvinfo : EIATTR_KPARAM_INFO
	.align		4
.L_9:
        /*0018*/ 	.byte	0x04, 0x17
        /*001a*/ 	.short	(.L_11 - .L_10)
.L_10:
        /*001c*/ 	.word	0x00000000
        /*0020*/ 	.short	0x0006
        /*0022*/ 	.short	0x002c
        /*0024*/ 	.byte	0x00, 0xf0, 0x11, 0x00


	//----- nvinfo : EIATTR_KPARAM_INFO
	.align		4
.L_11:
        /*0028*/ 	.byte	0x04, 0x17
        /*002a*/ 	.short	(.L_13 - .L_12)
.L_12:
        /*002c*/ 	.word	0x00000000
        /*0030*/ 	.short	0x0005
        /*0032*/ 	.short	0x0028
        /*0034*/ 	.byte	0x00, 0xf0, 0x11, 0x00


	//----- nvinfo : EIATTR_KPARAM_INFO
	.align		4
.L_13:
        /*0038*/ 	.byte	0x04, 0x17
        /*003a*/ 	.short	(.L_15 - .L_14)
.L_14:
        /*003c*/ 	.word	0x00000000
        /*0040*/ 	.short	0x0004
        /*0042*/ 	.short	0x0020
        /*0044*/ 	.byte	0x00, 0xf5, 0x21, 0x00


	//----- nvinfo : EIATTR_KPARAM_INFO
	.align		4
.L_15:
        /*0048*/ 	.byte	0x04, 0x17
        /*004a*/ 	.short	(.L_17 - .L_16)
.L_16:
        /*004c*/ 	.word	0x00000000
        /*0050*/ 	.short	0x0003
        /*0052*/ 	.short	0x0018
        /*0054*/ 	.byte	0x00, 0xf5, 0x21, 0x00


	//----- nvinfo : EIATTR_KPARAM_INFO
	.align		4
.L_17:
        /*0058*/ 	.byte	0x04, 0x17
        /*005a*/ 	.short	(.L_19 - .L_18)
.L_18:
        /*005c*/ 	.word	0x00000000
        /*0060*/ 	.short	0x0002
        /*0062*/ 	.short	0x0010
        /*0064*/ 	.byte	0x00, 0xf5, 0x21, 0x00


	//----- nvinfo : EIATTR_KPARAM_INFO
	.align		4
.L_19:
        /*0068*/ 	.byte	0x04, 0x17
        /*006a*/ 	.short	(.L_21 - .L_20)
.L_20:
        /*006c*/ 	.word	0x00000000
        /*0070*/ 	.short	0x0001
        /*0072*/ 	.short	0x0008
        /*0074*/ 	.byte	0x00, 0xf5, 0x21, 0x00


	//----- nvinfo : EIATTR_KPARAM_INFO
	.align		4
.L_21:
        /*0078*/ 	.byte	0x04, 0x17
        /*007a*/ 	.short	(.L_23 - .L_22)
.L_22:
        /*007c*/ 	.word	0x00000000
        /*0080*/ 	.short	0x0000
        /*0082*/ 	.short	0x0000
        /*0084*/ 	.byte	0x00, 0xf5, 0x21, 0x00


	//----- nvinfo : EIATTR_SPARSE_MMA_MASK
	.align		4
.L_23:
        /*0088*/ 	.byte	0x03, 0x50
        /*008a*/ 	.short	0x0000


	//----- nvinfo : EIATTR_MAXREG_COUNT
	.align		4
        /*008c*/ 	.byte	0x03, 0x1b
        /*008e*/ 	.short	0x00ff


	//----- nvinfo : EIATTR_MERCURY_ISA_VERSION
	.align		4
        /*0090*/ 	.byte	0x03, 0x5f
        /*0092*/ 	.short	0x0101


	//----- nvinfo : EIATTR_VRC_CTA_INIT_COUNT
	.align		4
        /*0094*/ 	.byte	0x02, 0x4a
	.zero		1
	.zero		1


	//----- nvinfo : EIATTR_EXIT_INSTR_OFFSETS
	.align		4
        /*0098*/ 	.byte	0x04, 0x1c
        /*009a*/ 	.short	(.L_25 - .L_24)


	//   ....[0]....
.L_24:
        /*009c*/ 	.word	0x00000010


	//----- nvinfo : EIATTR_CBANK_PARAM_SIZE
	.align		4
.L_25:
        /*00a0*/ 	.byte	0x03, 0x19
        /*00a2*/ 	.short	0x0034


	//----- nvinfo : EIATTR_PARAM_CBANK
	.align		4
        /*00a4*/ 	.byte	0x04, 0x0a
        /*00a6*/ 	.short	(.L_27 - .L_26)
	.align		4
.L_26:
        /*00a8*/ 	.word	index@(.nv.constant0.FlashAttention)
        /*00ac*/ 	.short	0x0380
        /*00ae*/ 	.short	0x0034


	//----- nvinfo : EIATTR_SW_WAR
	.align		4
.L_27:
        /*00b0*/ 	.byte	0x04, 0x36
        /*00b2*/ 	.short	(.L_29 - .L_28)
.L_28:
        /*00b4*/ 	.word	0x00000008
.L_29:


//--------------------- .nv.callgraph             --------------------------
	.section	.nv.callgraph,"",@"SHT_CUDA_CALLGRAPH"
	.align	4
	.sectionentsize	8
	.align		4
        /*0000*/ 	.word	0x00000000
	.align		4
        /*0004*/ 	.word	0xffffffff
	.align		4
        /*0008*/ 	.word	0x00000000
	.align		4
        /*000c*/ 	.word	0xfffffffe
	.align		4
        /*0010*/ 	.word	0x00000000
	.align		4
        /*0014*/ 	.word	0xfffffffd
	.align		4
        /*0018*/ 	.word	0x00000000
	.align		4
        /*001c*/ 	.word	0xfffffffc


//--------------------- .text.FlashAttention      --------------------------
	.section	.text.FlashAttention,"ax",@progbits
	.align	128
        .global         FlashAttention
        .type           FlashAttention,@function
        .size           FlashAttention,(.L_x_1 - FlashAttention)
        .other          FlashAttention,@"STO_CUDA_ENTRY STV_DEFAULT"
FlashAttention:
.text.FlashAttention:
[----:B------:R-:W-:Y:S01]  /*0000*/  LDC R1, c[0x0][0x37c] ;  /* 0x0000df00ff017b82 */ /* 0x000fe20000000800 */
[----:B------:R-:W-:Y:S05]  /*0010*/  EXIT ;  /* 0x000000000000794d */ /* 0x000fea0003800000 */
.L_x_0:
[----:B------:R-:W-:-:S00]  /*0020*/  BRA `(.L_x_0) ;  /* 0xfffffffc00fc7947 */ /* 0x000fc0000383ffff */
[----:B------:R-:W-:-:S00]  /*0030*/  NOP ;  /* 0x0000000000007918 */ /* 0x000fc00000000000 */
        /* <DEDUP_REMOVED lines=12> */
.L_x_1:


//--------------------- .nv.shared.reserved.0     --------------------------
	.section	.nv.shared.reserved.0,"aw",@nobits
	.weak		__nv_reservedSMEM_offset_0_alias
	.size		__nv_reservedSMEM_offset_0_alias, 0, 64
	.other		__nv_reservedSMEM_offset_0_alias,@"STO_CUDA_RESERVED_SHARED STV_DEFAULT"
__nv_reservedSMEM_offset_0_alias:
	.zero		0
	.zero		64


//--------------------- .nv.constant0.FlashAttention --------------------------
	.section	.nv.constant0.FlashAttention,"a",@progbits
	.sectionflags	@""
	.align	4
.nv.constant0.FlashAttention:
	.zero		948


//--------------------- SYMBOLS --------------------------

	.type		.nv.reservedSmem.offset0,@object
	.size		.nv.reservedSmem.offset0,0x4
